//
// Generated by NVIDIA NVVM Compiler
//
// Compiler Build ID: CL-36424714
// Cuda compilation tools, release 13.0, V13.0.88
// Based on NVVM 20.0.0
//

.version 9.0
.target sm_100
.address_size 64

	// .globl	_Z3funv
.extern .func  (.param .b32 func_retval0) vprintf
(
	.param .b64 vprintf_param_0,
	.param .b64 vprintf_param_1
)
;
.global .align 1 .b8 $str[5] = {37, 100, 32, 10};

.visible .entry _Z3funv()
{
	.local .align 8 .b8 	__local_depot0[8];
	.reg .b64 	%SP;
	.reg .b64 	%SPL;
	.reg .b32 	%r<5>;
	.reg .b64 	%rd<5>;

	mov.u64 	%SPL, __local_depot0;
	cvta.local.u64 	%SP, %SPL;
	add.u64 	%rd1, %SP, 0;
	add.u64 	%rd2, %SPL, 0;
	mov.u32 	%r1, %tid.x;
	mul.lo.s32 	%r2, %r1, %r1;
	st.local.u32 	[%rd2], %r2;
	mov.u64 	%rd3, $str;
	cvta.global.u64 	%rd4, %rd3;
	{ // callseq 0, 0
	.param .b64 param0;
	st.param.b64 	[param0], %rd4;
	.param .b64 param1;
	st.param.b64 	[param1], %rd1;
	.param .b32 retval0;
	call.uni (retval0), 
	vprintf, 
	(
	param0, 
	param1
	);
	ld.param.b32 	%r3, [retval0];
	} // callseq 0
	ret;

}


// ===== COMPILED SASS (sm_100) =====

	.target	sm_100

	.elftype	@"ET_EXEC"


//--------------------- .note.nv.tkinfo           --------------------------
	.section	.note.nv.tkinfo,"",@"SHT_NOTE"
	.sectionflags	@"SHF_NOTE_NV_TKINFO"
	.tkinfo
        /*0018*/ 	.word	0x00000002
        /*0030*/ 	.string	""
        /*0030*/ 	.string	"ptxas"
        /*0030*/ 	.string	"Cuda compilation tools, release 13.0, V13.0.88"
        /*0030*/ 	.string	"Build cuda_13.0.r13.0/compiler.36424714_0"
        /*0030*/ 	.string	"-arch sm_100 -m 64 "



//--------------------- .note.nv.cuinfo           --------------------------
	.section	.note.nv.cuinfo,"",@"SHT_NOTE"
	.sectionflags	@"SHF_NOTE_NV_CUINFO"
        /*0018*/ 	.short	0x0002
        /*001a*/ 	.short	0x0064
        /*001c*/ 	.short	0x0082
	.zero		2


//--------------------- .nv.info                  --------------------------
	.section	.nv.info,"",@"SHT_CUDA_INFO"
	.align	4


	//----- nvinfo : EIATTR_REGCOUNT
	.align		4
        /*0000*/ 	.byte	0x04, 0x2f
        /*0002*/ 	.short	(.L_2 - .L_1)
	.align		4
.L_1:
        /*0004*/ 	.word	index@(_Z3funv)
        /*0008*/ 	.word	0x00000018


	//----- nvinfo : EIATTR_FRAME_SIZE
	.align		4
.L_2:
        /*000c*/ 	.byte	0x04, 0x11
        /*000e*/ 	.short	(.L_4 - .L_3)
	.align		4
.L_3:
        /*0010*/ 	.word	index@(_Z3funv)
        /*0014*/ 	.word	0x00000008


	//----- nvinfo : EIATTR_MIN_STACK_SIZE
	.align		4
.L_4:
        /*0018*/ 	.byte	0x04, 0x12
        /*001a*/ 	.short	(.L_6 - .L_5)
	.align		4
.L_5:
        /*001c*/ 	.word	index@(_Z3funv)
        /*0020*/ 	.word	0x00000008
.L_6:


//--------------------- .nv.compat                --------------------------
	.section	.nv.compat,"",@"SHT_CUDA_COMPAT_INFO"
	.align	4
        /*0000*/ 	.byte	0x02, 0x09, 0x00, 0x00, 0x02, 0x02, 0x01, 0x00, 0x02, 0x05, 0x05, 0x00, 0x03, 0x07, 0x01, 0x01
        /*0010*/ 	.byte	0x02, 0x03, 0x00, 0x00, 0x02, 0x06, 0x01, 0x00, 0x04, 0x0b, 0x08, 0x00, 0x09, 0x00, 0x00, 0x00
        /*0020*/ 	.byte	0x00, 0x00, 0x00, 0x00


//--------------------- .nv.info._Z3funv          --------------------------
	.section	.nv.info._Z3funv,"",@"SHT_CUDA_INFO"
	.sectionflags	@""
	.align	4


	//----- nvinfo : EIATTR_CUDA_API_VERSION
	.align		4
        /*0000*/ 	.byte	0x04, 0x37
        /*0002*/ 	.short	(.L_8 - .L_7)
.L_7:
        /*0004*/ 	.word	0x00000082


	//----- nvinfo : EIATTR_SPARSE_MMA_MASK
	.align		4
.L_8:
        /*0008*/ 	.byte	0x03, 0x50
        /*000a*/ 	.short	0x0000


	//----- nvinfo : EIATTR_MAXREG_COUNT
	.align		4
        /*000c*/ 	.byte	0x03, 0x1b
        /*000e*/ 	.short	0x00ff


	//----- nvinfo : EIATTR_EXTERNS
	.align		4
        /*0010*/ 	.byte	0x04, 0x0f
        /*0012*/ 	.short	(.L_10 - .L_9)


	//   ....[0]....
	.align		4
.L_9:
        /*0014*/ 	.word	index@(vprintf)


	//----- nvinfo : EIATTR_MERCURY_ISA_VERSION
	.align		4
.L_10:
        /*0018*/ 	.byte	0x03, 0x5f
        /*001a*/ 	.short	0x0101


	//----- nvinfo : EIATTR_VRC_CTA_INIT_COUNT
	.align		4
        /*001c*/ 	.byte	0x02, 0x4a
	.zero		1
	.zero		1


	//----- nvinfo : EIATTR_SYSCALL_OFFSETS
	.align		4
        /*0020*/ 	.byte	0x04, 0x46
        /*0022*/ 	.short	(.L_12 - .L_11)


	//   ....[0]....
.L_11:
        /*0024*/ 	.word	0x000000f0


	//----- nvinfo : EIATTR_EXIT_INSTR_OFFSETS
	.align		4
.L_12:
        /*0028*/ 	.byte	0x04, 0x1c
        /*002a*/ 	.short	(.L_14 - .L_13)


	//   ....[0]....
.L_13:
        /*002c*/ 	.word	0x00000100


	//----- nvinfo : EIATTR_SW_WAR
	.align		4
.L_14:
        /*0030*/ 	.byte	0x04, 0x36
        /*0032*/ 	.short	(.L_16 - .L_15)
.L_15:
        /*0034*/ 	.word	0x00000008
.L_16:


//--------------------- .nv.callgraph             --------------------------
	.section	.nv.callgraph,"",@"SHT_CUDA_CALLGRAPH"
	.align	4
	.sectionentsize	8
	.align		4
        /*0000*/ 	.word	0x00000000
	.align		4
        /*0004*/ 	.word	0xffffffff
	.align		4
        /*0008*/ 	.word	index@(_Z3funv)
	.align		4
        /*000c*/ 	.word	index@(vprintf)
	.align		4
        /*0010*/ 	.word	0x00000000
	.align		4
        /*0014*/ 	.word	0xfffffffe
	.align		4
        /*0018*/ 	.word	0x00000000
	.align		4
        /*001c*/ 	.word	0xfffffffd
	.align		4
        /*0020*/ 	.word	0x00000000
	.align		4
        /*0024*/ 	.word	0xfffffffc


//--------------------- .nv.constant4             --------------------------
	.section	.nv.constant4,"a",@progbits
	.align	8
	.align		8
.nv.constant4:
        /*0000*/ 	.dword	vprintf
	.align		8
        /*0008*/ 	.dword	$str


//--------------------- .text._Z3funv             --------------------------
	.section	.text._Z3funv,"ax",@progbits
	.align	128
        .global         _Z3funv
        .type           _Z3funv,@function
        .size           _Z3funv,(.L_x_2 - _Z3funv)
        .other          _Z3funv,@"STO_CUDA_ENTRY STV_DEFAULT"
_Z3funv:
.text._Z3funv:
[----:B------:R-:W0:Y:S01]  /*0000*/  LDC R1, c[0x0][0x37c] ;  /* 0x0000df00ff017b82 */ /* 0x000e220000000800 */
[----:B------:R-:W1:Y:S01]  /*0010*/  S2R R0, SR_TID.X ;  /* 0x0000000000007919 */ /* 0x000e620000002100 */
[----:B------:R-:W-:Y:S01]  /*0020*/  MOV R2, 0x0 ;  /* 0x0000000000027802 */ /* 0x000fe20000000f00 */
[----:B0-----:R-:W-:Y:S01]  /*0030*/  VIADD R1, R1, 0xfffffff8 ;  /* 0xfffffff801017836 */ /* 0x001fe20000000000 */
[----:B------:R-:W0:Y:S04]  /*0040*/  LDCU UR4, c[0x0][0x2f8] ;  /* 0x00005f00ff0477ac */ /* 0x000e280008000800 */
[----:B------:R-:W2:Y:S01]  /*0050*/  LDC.64 R2, c[0x4][R2] ;  /* 0x0100000002027b82 */ /* 0x000ea20000000a00 */
[----:B------:R-:W3:Y:S01]  /*0060*/  LDCU.64 UR6, c[0x4][0x8] ;  /* 0x01000100ff0677ac */ /* 0x000ee20008000a00 */
[----:B------:R-:W4:Y:S01]  /*0070*/  LDCU UR5, c[0x0][0x2fc] ;  /* 0x00005f80ff0577ac */ /* 0x000f220008000800 */
[----:B0-----:R-:W-:Y:S01]  /*0080*/  IADD3 R6, P0, PT, R1, UR4, RZ ;  /* 0x0000000401067c10 */ /* 0x001fe2000ff1e0ff */
[----:B---3--:R-:W-:Y:S01]  /*0090*/  IMAD.U32 R4, RZ, RZ, UR6 ;  /* 0x00000006ff047e24 */ /* 0x008fe2000f8e00ff */
[----:B------:R-:W-:-:S03]  /*00a0*/  MOV R5, UR7 ;  /* 0x0000000700057c02 */ /* 0x000fc60008000f00 */
[----:B----4-:R-:W-:Y:S02]  /*00b0*/  IMAD.X R7, RZ, RZ, UR5, P0 ;  /* 0x00000005ff077e24 */ /* 0x010fe400080e06ff */
[----:B-1----:R-:W-:-:S05]  /*00c0*/  IMAD R0, R0, R0, RZ ;  /* 0x0000000000007224 */ /* 0x002fca00078e02ff */
[----:B------:R0:W-:Y:S02]  /*00d0*/  STL [R1], R0 ;  /* 0x0000000001007387 */ /* 0x0001e40000100800 */
[----:B------:R-:W-:-:S07]  /*00e0*/  LEPC R20, `(.L_x_0) ;  /* 0x000000001014794e */ /* 0x000fce0000000000 */
[----:B0-2---:R-:W-:Y:S05]  /*00f0*/  CALL.ABS.NOINC R2 ;  /* 0x0000000002007343 */ /* 0x005fea0003c00000 */
.L_x_0:
[----:B------:R-:W-:Y:S05]  /*0100*/  EXIT ;  /* 0x000000000000794d */ /* 0x000fea0003800000 */
.L_x_1:
[----:B------:R-:W-:-:S00]  /*0110*/  BRA `(.L_x_1) ;  /* 0xfffffffc00fc7947 */ /* 0x000fc0000383ffff */
[----:B------:R-:W-:-:S00]  /*0120*/  NOP ;  /* 0x0000000000007918 */ /* 0x000fc00000000000 */
        /* <DEDUP_REMOVED lines=13> */
.L_x_2:


//--------------------- .nv.global.init           --------------------------
	.section	.nv.global.init,"aw",@progbits
.nv.global.init:
	.type		$str,@object
	.size		$str,(.L_0 - $str)
$str:
        /*0000*/ 	.byte	0x25, 0x64, 0x20, 0x0a, 0x00
.L_0:


//--------------------- .nv.shared.reserved.0     --------------------------
	.section	.nv.shared.reserved.0,"aw",@nobits
	.weak		__nv_reservedSMEM_offset_0_alias
	.size		__nv_reservedSMEM_offset_0_alias, 0, 64
	.other		__nv_reservedSMEM_offset_0_alias,@"STO_CUDA_RESERVED_SHARED STV_DEFAULT"
__nv_reservedSMEM_offset_0_alias:
	.zero		0
	.zero		64


//--------------------- .nv.constant0._Z3funv     --------------------------
	.section	.nv.constant0._Z3funv,"a",@progbits
	.sectionflags	@""
	.align	4
.nv.constant0._Z3funv:
	.zero		896


//--------------------- SYMBOLS --------------------------

	.type		.nv.reservedSmem.offset0,@object
	.size		.nv.reservedSmem.offset0,0x4
	.type		vprintf,@function
